	.headerflags	@"EF_CUDA_TEXMODE_UNIFIED EF_CUDA_64BIT_ADDRESS EF_CUDA_ACCELERATORS EF_CUDA_SM90 EF_CUDA_VIRTUAL_SM(EF_CUDA_SM90)"
	.elftype	@"ET_EXEC"


//--------------------- .nv.info                  --------------------------
	.section	.nv.info,"",@"SHT_CUDA_INFO"
	.align	4


	//----- nvinfo : EIATTR_REGCOUNT
	.align		4
        /*0000*/ 	.byte	0x04, 0x2f
        /*0002*/ 	.short	(.L_1 - .L_0)
	.align		4
.L_0:
        /*0004*/ 	.word	index@(triton_poi_fused__to_copy_2)
        /*0008*/ 	.word	0x00000009


	//----- nvinfo : EIATTR_MIN_STACK_SIZE
	.align		4
.L_1:
        /*000c*/ 	.byte	0x04, 0x12
        /*000e*/ 	.short	(.L_3 - .L_2)
	.align		4
.L_2:
        /*0010*/ 	.word	index@(triton_poi_fused__to_copy_2)
        /*0014*/ 	.word	0x00000000


	//----- nvinfo : EIATTR_FRAME_SIZE
	.align		4
.L_3:
        /*0018*/ 	.byte	0x04, 0x11
        /*001a*/ 	.short	(.L_5 - .L_4)
	.align		4
.L_4:
        /*001c*/ 	.word	index@(triton_poi_fused__to_copy_2)
        /*0020*/ 	.word	0x00000000


	//----- nvinfo : EIATTR_MIN_STACK_SIZE
	.align		4
.L_5:
        /*0024*/ 	.byte	0x04, 0x12
        /*0026*/ 	.short	(.L_7 - .L_6)
	.align		4
.L_6:
        /*0028*/ 	.word	index@(triton_poi_fused__to_copy_2)
        /*002c*/ 	.word	0x00000000
.L_7:


//--------------------- .nv.info.triton_poi_fused__to_copy_2 --------------------------
	.section	.nv.info.triton_poi_fused__to_copy_2,"",@"SHT_CUDA_INFO"
	.sectionflags	@""
	.align	4


	//----- nvinfo : EIATTR_CUDA_API_VERSION
	.align		4
        /*0000*/ 	.byte	0x04, 0x37
        /*0002*/ 	.short	(.L_9 - .L_8)
.L_8:
        /*0004*/ 	.word	0x0000007c


	//----- nvinfo : EIATTR_KPARAM_INFO
	.align		4
.L_9:
        /*0008*/ 	.byte	0x04, 0x17
        /*000a*/ 	.short	(.L_11 - .L_10)
.L_10:
        /*000c*/ 	.word	0x00000000
        /*0010*/ 	.short	0x0001
        /*0012*/ 	.short	0x0008
        /*0014*/ 	.byte	0x00, 0xf0, 0x11, 0x00


	//----- nvinfo : EIATTR_KPARAM_INFO
	.align		4
.L_11:
        /*0018*/ 	.byte	0x04, 0x17
        /*001a*/ 	.short	(.L_13 - .L_12)
.L_12:
        /*001c*/ 	.word	0x00000000
        /*0020*/ 	.short	0x0000
        /*0022*/ 	.short	0x0000
        /*0024*/ 	.byte	0x00, 0xf4, 0x21, 0x00


	//----- nvinfo : EIATTR_SPARSE_MMA_MASK
	.align		4
.L_13:
        /*0028*/ 	.byte	0x03, 0x50
        /*002a*/ 	.short	0x0000


	//----- nvinfo : EIATTR_MAXREG_COUNT
	.align		4
        /*002c*/ 	.byte	0x03, 0x1b
        /*002e*/ 	.short	0x00ff


	//----- nvinfo : EIATTR_EXIT_INSTR_OFFSETS
	.align		4
        /*0030*/ 	.byte	0x04, 0x1c
        /*0032*/ 	.short	(.L_15 - .L_14)


	//   ....[0]....
.L_14:
        /*0034*/ 	.word	0x000000d0


	//   ....[1]....
        /*0038*/ 	.word	0x00000100


	//----- nvinfo : EIATTR_REQNTID
	.align		4
.L_15:
        /*003c*/ 	.byte	0x04, 0x10
        /*003e*/ 	.short	(.L_17 - .L_16)
.L_16:
        /*0040*/ 	.word	0x00000020
        /*0044*/ 	.word	0x00000001
        /*0048*/ 	.word	0x00000001


	//----- nvinfo : EIATTR_CBANK_PARAM_SIZE
	.align		4
.L_17:
        /*004c*/ 	.byte	0x03, 0x19
        /*004e*/ 	.short	0x000c


	//----- nvinfo : EIATTR_PARAM_CBANK
	.align		4
        /*0050*/ 	.byte	0x04, 0x0a
        /*0052*/ 	.short	(.L_19 - .L_18)
	.align		4
.L_18:
        /*0054*/ 	.word	index@(.nv.constant0.triton_poi_fused__to_copy_2)
        /*0058*/ 	.short	0x0210
        /*005a*/ 	.short	0x000c


	//----- nvinfo : EIATTR_SW_WAR
	.align		4
.L_19:
        /*005c*/ 	.byte	0x04, 0x36
        /*005e*/ 	.short	(.L_21 - .L_20)
.L_20:
        /*0060*/ 	.word	0x00000008
.L_21:


//--------------------- .nv.callgraph             --------------------------
	.section	.nv.callgraph,"",@"SHT_CUDA_CALLGRAPH"
	.align	4
	.sectionentsize	8
	.align		4
        /*0000*/ 	.word	0x00000000
	.align		4
        /*0004*/ 	.word	0xffffffff
	.align		4
        /*0008*/ 	.word	0x00000000
	.align		4
        /*000c*/ 	.word	0xfffffffe
	.align		4
        /*0010*/ 	.word	0x00000000
	.align		4
        /*0014*/ 	.word	0xfffffffd
	.align		4
        /*0018*/ 	.word	0x00000000
	.align		4
        /*001c*/ 	.word	0xfffffffc


//--------------------- .text.triton_poi_fused__to_copy_2 --------------------------
	.section	.text.triton_poi_fused__to_copy_2,"ax",@progbits
	.align	128
        .global         triton_poi_fused__to_copy_2
        .type           triton_poi_fused__to_copy_2,@function
        .size           triton_poi_fused__to_copy_2,(.L_x_1 - triton_poi_fused__to_copy_2)
        .other          triton_poi_fused__to_copy_2,@"STO_CUDA_ENTRY STV_DEFAULT"
triton_poi_fused__to_copy_2:
.text.triton_poi_fused__to_copy_2:
[----:B------:R-:W0:Y:S02]  /*0000*/  LDC R1, c[0x0][0x28] ;  /* 0x00000a00ff017b82 */ /* 0x000e240000000800 */
[----:B------:R-:W1:Y:S01]  /*0010*/  S2R R6, SR_TID.X ;  /* 0x0000000000067919 */ /* 0x000e620000002100 */
[----:B------:R-:W2:Y:S01]  /*0020*/  LDC.64 R2, c[0x0][0x210] ;  /* 0x00008400ff027b82 */ /* 0x000ea20000000a00 */
[----:B------:R-:W3:Y:S01]  /*0030*/  S2R R5, SR_CTAID.X ;  /* 0x0000000000057919 */ /* 0x000ee20000002500 */
[C---:B-1----:R-:W-:Y:S02]  /*0040*/  LOP3.LUT R0, R6.reuse, 0x3, RZ, 0xc0, !PT ;  /* 0x0000000306007812 */ /* 0x042fe400078ec0ff */
[----:B------:R-:W-:-:S03]  /*0050*/  LOP3.LUT P0, RZ, R6, 0x1c, RZ, 0xc0, !PT ;  /* 0x0000001c06ff7812 */ /* 0x000fc6000780c0ff */
[----:B---3--:R-:W-:-:S04]  /*0060*/  IMAD R5, R5, 0x4, R0 ;  /* 0x0000000405057824 */ /* 0x008fc800078e0200 */
[C---:B--2---:R-:W-:Y:S01]  /*0070*/  IMAD.WIDE R2, R5.reuse, 0x8, R2 ;  /* 0x0000000805027825 */ /* 0x044fe200078e0202 */
[----:B------:R-:W-:Y:S02]  /*0080*/  VIMNMX R0, RZ, R5, !PT ;  /* 0x00000005ff007248 */ /* 0x000fe40007fe0100 */
[----:B------:R-:W-:Y:S02]  /*0090*/  ISETP.LT.AND P0, PT, R5, 0x4, !P0 ;  /* 0x000000040500780c */ /* 0x000fe40004701270 */
[----:B------:R-:W-:-:S04]  /*00a0*/  I2FP.F32.U32 R0, R0 ;  /* 0x0000000000007245 */ /* 0x000fc80000201000 */
[----:B------:R-:W1:Y:S02]  /*00b0*/  F2I.TRUNC.NTZ R4, R0 ;  /* 0x0000000000047305 */ /* 0x000e64000020f100 */
[----:B-1----:R-:W-:-:S05]  /*00c0*/  SHF.R.S32.HI R5, RZ, 0x1f, R4 ;  /* 0x0000001fff057819 */ /* 0x002fca0000011404 */
[----:B------:R-:W-:Y:S05]  /*00d0*/  @!P0 EXIT ;  /* 0x000000000000894d */ /* 0x000fea0003800000 */
[----:B------:R-:W-:Y:S02]  /*00e0*/  ULDC.64 UR4, c[0x0][0x208] ;  /* 0x0000820000047ab9 */ /* 0x000fe40000000a00 */
[----:B------:R-:W-:Y:S01]  /*00f0*/  STG.E.64 desc[UR4][R2.64], R4 ;  /* 0x0000000402007986 */ /* 0x000fe2000c101b04 */
[----:B------:R-:W-:Y:S05]  /*0100*/  EXIT ;  /* 0x000000000000794d */ /* 0x000fea0003800000 */
.L_x_0:
[----:B------:R-:W-:-:S00]  /*0110*/  BRA `(.L_x_0) ;  /* 0xfffffffc00fc7947 */ /* 0x000fc0000383ffff */
[----:B------:R-:W-:-:S00]  /*0120*/  NOP ;  /* 0x0000000000007918 */ /* 0x000fc00000000000 */
        /* <DEDUP_REMOVED lines=13> */
.L_x_1:


//--------------------- .nv.constant0.triton_poi_fused__to_copy_2 --------------------------
	.section	.nv.constant0.triton_poi_fused__to_copy_2,"a",@progbits
	.sectionflags	@""
	.align	4
.nv.constant0.triton_poi_fused__to_copy_2:
	.zero		540
